//
// Generated by NVIDIA NVVM Compiler
//
// Compiler Build ID: CL-36424714
// Cuda compilation tools, release 13.0, V13.0.88
// Based on NVVM 20.0.0
//

.version 9.0
.target sm_100
.address_size 64

	// .globl	_Z5resetv
.extern .func  (.param .b32 func_retval0) vprintf
(
	.param .b64 vprintf_param_0,
	.param .b64 vprintf_param_1
)
;
.global .align 1 .u8 d_over;
.global .align 1 .b8 $str[4] = {37, 100, 32};
.global .align 1 .b8 $str$1[2] = {10};

.visible .entry _Z5resetv()
{
	.reg .b16 	%rs<2>;

	mov.b16 	%rs1, 0;
	st.global.u8 	[d_over], %rs1;
	ret;

}
	// .globl	_Z11temp_kernelP7__graph
.visible .entry _Z11temp_kernelP7__graph(
	.param .u64 .ptr .align 1 _Z11temp_kernelP7__graph_param_0
)
{
	.local .align 8 .b8 	__local_depot1[8];
	.reg .b64 	%SP;
	.reg .b64 	%SPL;
	.reg .pred 	%p<4>;
	.reg .b32 	%r<19>;
	.reg .b64 	%rd<19>;

	mov.u64 	%SPL, __local_depot1;
	cvta.local.u64 	%SP, %SPL;
	ld.param.u64 	%rd3, [_Z11temp_kernelP7__graph_param_0];
	cvta.to.global.u64 	%rd1, %rd3;
	mov.u32 	%r3, %ntid.x;
	mov.u32 	%r4, %ctaid.x;
	mul.lo.s32 	%r5, %r3, %r4;
	mov.u32 	%r6, %tid.x;
	neg.s32 	%r7, %r6;
	setp.ne.s32 	%p1, %r5, %r7;
	@%p1 bra 	$L__BB1_5;
	ld.global.u64 	%rd4, [%rd1+8];
	ld.global.u32 	%r8, [%rd1];
	mul.wide.s32 	%rd5, %r8, 4;
	add.s64 	%rd6, %rd4, %rd5;
	ld.u32 	%r9, [%rd6+-4];
	setp.lt.s32 	%p2, %r9, 1;
	@%p2 bra 	$L__BB1_4;
	add.u64 	%rd7, %SP, 0;
	add.u64 	%rd2, %SPL, 0;
	mov.b32 	%r18, 0;
	mov.u64 	%rd11, $str;
$L__BB1_3:
	ld.global.u64 	%rd8, [%rd1+16];
	mul.wide.u32 	%rd9, %r18, 4;
	add.s64 	%rd10, %rd8, %rd9;
	ld.u32 	%r11, [%rd10];
	st.local.u32 	[%rd2], %r11;
	cvta.global.u64 	%rd12, %rd11;
	{ // callseq 0, 0
	.param .b64 param0;
	st.param.b64 	[param0], %rd12;
	.param .b64 param1;
	st.param.b64 	[param1], %rd7;
	.param .b32 retval0;
	call.uni (retval0), 
	vprintf, 
	(
	param0, 
	param1
	);
	ld.param.b32 	%r12, [retval0];
	} // callseq 0
	add.s32 	%r18, %r18, 1;
	ld.global.u64 	%rd14, [%rd1+8];
	ld.global.u32 	%r14, [%rd1];
	mul.wide.s32 	%rd15, %r14, 4;
	add.s64 	%rd16, %rd14, %rd15;
	ld.u32 	%r15, [%rd16+-4];
	setp.lt.s32 	%p3, %r18, %r15;
	@%p3 bra 	$L__BB1_3;
$L__BB1_4:
	mov.u64 	%rd17, $str$1;
	cvta.global.u64 	%rd18, %rd17;
	{ // callseq 1, 0
	.param .b64 param0;
	st.param.b64 	[param0], %rd18;
	.param .b64 param1;
	st.param.b64 	[param1], 0;
	.param .b32 retval0;
	call.uni (retval0), 
	vprintf, 
	(
	param0, 
	param1
	);
	ld.param.b32 	%r16, [retval0];
	} // callseq 1
$L__BB1_5:
	ret;

}
	// .globl	_Z4initPiii
.visible .entry _Z4initPiii(
	.param .u64 .ptr .align 1 _Z4initPiii_param_0,
	.param .u32 _Z4initPiii_param_1,
	.param .u32 _Z4initPiii_param_2
)
{
	.reg .pred 	%p<3>;
	.reg .b32 	%r<9>;
	.reg .b64 	%rd<7>;

	ld.param.u64 	%rd2, [_Z4initPiii_param_0];
	ld.param.u32 	%r2, [_Z4initPiii_param_1];
	ld.param.u32 	%r3, [_Z4initPiii_param_2];
	cvta.to.global.u64 	%rd1, %rd2;
	mov.u32 	%r4, %ntid.x;
	mov.u32 	%r5, %ctaid.x;
	mov.u32 	%r6, %tid.x;
	mad.lo.s32 	%r1, %r4, %r5, %r6;
	setp.ne.s32 	%p1, %r1, %r2;
	@%p1 bra 	$L__BB2_2;
	mul.wide.s32 	%rd5, %r2, 4;
	add.s64 	%rd6, %rd1, %rd5;
	mov.b32 	%r8, 0;
	st.global.u32 	[%rd6], %r8;
	bra.uni 	$L__BB2_4;
$L__BB2_2:
	setp.ge.s32 	%p2, %r1, %r3;
	@%p2 bra 	$L__BB2_4;
	mul.wide.s32 	%rd3, %r1, 4;
	add.s64 	%rd4, %rd1, %rd3;
	mov.b32 	%r7, -1;
	st.global.u32 	[%rd4], %r7;
$L__BB2_4:
	ret;

}
	// .globl	_Z3bfsPK7__graphPii
.visible .entry _Z3bfsPK7__graphPii(
	.param .u64 .ptr .align 1 _Z3bfsPK7__graphPii_param_0,
	.param .u64 .ptr .align 1 _Z3bfsPK7__graphPii_param_1,
	.param .u32 _Z3bfsPK7__graphPii_param_2
)
{
	.reg .pred 	%p<7>;
	.reg .b16 	%rs<2>;
	.reg .b32 	%r<20>;
	.reg .b64 	%rd<31>;

	ld.param.u64 	%rd10, [_Z3bfsPK7__graphPii_param_0];
	ld.param.u64 	%rd11, [_Z3bfsPK7__graphPii_param_1];
	ld.param.u32 	%r7, [_Z3bfsPK7__graphPii_param_2];
	cvta.to.global.u64 	%rd1, %rd11;
	cvta.to.global.u64 	%rd2, %rd10;
	mov.u32 	%r8, %ntid.x;
	mov.u32 	%r9, %ctaid.x;
	mov.u32 	%r10, %tid.x;
	mad.lo.s32 	%r1, %r8, %r9, %r10;
	ld.global.u32 	%r11, [%rd2];
	setp.ge.s32 	%p1, %r1, %r11;
	@%p1 bra 	$L__BB3_10;
	mul.wide.s32 	%rd12, %r1, 4;
	add.s64 	%rd13, %rd1, %rd12;
	ld.global.u32 	%r12, [%rd13];
	setp.ne.s32 	%p2, %r12, %r7;
	@%p2 bra 	$L__BB3_10;
	setp.ne.s32 	%p3, %r1, 0;
	@%p3 bra 	$L__BB3_4;
	ld.global.u64 	%rd30, [%rd2+8];
	mov.b32 	%r19, 0;
	bra.uni 	$L__BB3_5;
$L__BB3_4:
	ld.global.u64 	%rd30, [%rd2+8];
	cvta.to.global.u64 	%rd14, %rd30;
	add.s64 	%rd16, %rd14, %rd12;
	ld.global.u32 	%r19, [%rd16+-4];
$L__BB3_5:
	cvta.to.global.u64 	%rd17, %rd30;
	add.s64 	%rd19, %rd17, %rd12;
	ld.global.u32 	%r14, [%rd19];
	setp.ge.s32 	%p4, %r19, %r14;
	@%p4 bra 	$L__BB3_10;
	add.s32 	%r4, %r7, 1;
$L__BB3_7:
	ld.global.u64 	%rd20, [%rd2+16];
	cvta.to.global.u64 	%rd21, %rd20;
	mul.wide.s32 	%rd22, %r19, 4;
	add.s64 	%rd23, %rd21, %rd22;
	ld.global.u32 	%r15, [%rd23];
	mul.wide.s32 	%rd24, %r15, 4;
	add.s64 	%rd7, %rd1, %rd24;
	ld.global.u32 	%r16, [%rd7];
	setp.ne.s32 	%p5, %r16, -1;
	@%p5 bra 	$L__BB3_9;
	st.global.u32 	[%rd7], %r4;
	mov.b16 	%rs1, 1;
	st.global.u8 	[d_over], %rs1;
	ld.global.u64 	%rd30, [%rd2+8];
$L__BB3_9:
	add.s32 	%r19, %r19, 1;
	cvta.to.global.u64 	%rd25, %rd30;
	add.s64 	%rd27, %rd25, %rd12;
	ld.global.u32 	%r17, [%rd27];
	setp.lt.s32 	%p6, %r19, %r17;
	@%p6 bra 	$L__BB3_7;
$L__BB3_10:
	ret;

}


// ===== COMPILED SASS (sm_100) =====

	.target	sm_100

	.elftype	@"ET_EXEC"


//--------------------- .note.nv.tkinfo           --------------------------
	.section	.note.nv.tkinfo,"",@"SHT_NOTE"
	.sectionflags	@"SHF_NOTE_NV_TKINFO"
	.tkinfo
        /*0018*/ 	.word	0x00000002
        /*0030*/ 	.string	""
        /*0030*/ 	.string	"ptxas"
        /*0030*/ 	.string	"Cuda compilation tools, release 13.0, V13.0.88"
        /*0030*/ 	.string	"Build cuda_13.0.r13.0/compiler.36424714_0"
        /*0030*/ 	.string	"-arch sm_100 -m 64 "



//--------------------- .note.nv.cuinfo           --------------------------
	.section	.note.nv.cuinfo,"",@"SHT_NOTE"
	.sectionflags	@"SHF_NOTE_NV_CUINFO"
        /*0018*/ 	.short	0x0002
        /*001a*/ 	.short	0x0064
        /*001c*/ 	.short	0x0082
	.zero		2


//--------------------- .nv.info                  --------------------------
	.section	.nv.info,"",@"SHT_CUDA_INFO"
	.align	4


	//----- nvinfo : EIATTR_REGCOUNT
	.align		4
        /*0000*/ 	.byte	0x04, 0x2f
        /*0002*/ 	.short	(.L_4 - .L_3)
	.align		4
.L_3:
        /*0004*/ 	.word	index@(_Z5resetv)
        /*0008*/ 	.word	0x00000006


	//----- nvinfo : EIATTR_FRAME_SIZE
	.align		4
.L_4:
        /*000c*/ 	.byte	0x04, 0x11
        /*000e*/ 	.short	(.L_6 - .L_5)
	.align		4
.L_5:
        /*0010*/ 	.word	index@(_Z5resetv)
        /*0014*/ 	.word	0x00000000


	//----- nvinfo : EIATTR_REGCOUNT
	.align		4
.L_6:
        /*0018*/ 	.byte	0x04, 0x2f
        /*001a*/ 	.short	(.L_8 - .L_7)
	.align		4
.L_7:
        /*001c*/ 	.word	index@(_Z11temp_kernelP7__graph)
        /*0020*/ 	.word	0x00000018


	//----- nvinfo : EIATTR_FRAME_SIZE
	.align		4
.L_8:
        /*0024*/ 	.byte	0x04, 0x11
        /*0026*/ 	.short	(.L_10 - .L_9)
	.align		4
.L_9:
        /*0028*/ 	.word	index@(_Z11temp_kernelP7__graph)
        /*002c*/ 	.word	0x00000008


	//----- nvinfo : EIATTR_REGCOUNT
	.align		4
.L_10:
        /*0030*/ 	.byte	0x04, 0x2f
        /*0032*/ 	.short	(.L_12 - .L_11)
	.align		4
.L_11:
        /*0034*/ 	.word	index@(_Z4initPiii)
        /*0038*/ 	.word	0x0000000a


	//----- nvinfo : EIATTR_FRAME_SIZE
	.align		4
.L_12:
        /*003c*/ 	.byte	0x04, 0x11
        /*003e*/ 	.short	(.L_14 - .L_13)
	.align		4
.L_13:
        /*0040*/ 	.word	index@(_Z4initPiii)
        /*0044*/ 	.word	0x00000000


	//----- nvinfo : EIATTR_REGCOUNT
	.align		4
.L_14:
        /*0048*/ 	.byte	0x04, 0x2f
        /*004a*/ 	.short	(.L_16 - .L_15)
	.align		4
.L_15:
        /*004c*/ 	.word	index@(_Z3bfsPK7__graphPii)
        /*0050*/ 	.word	0x00000011


	//----- nvinfo : EIATTR_FRAME_SIZE
	.align		4
.L_16:
        /*0054*/ 	.byte	0x04, 0x11
        /*0056*/ 	.short	(.L_18 - .L_17)
	.align		4
.L_17:
        /*0058*/ 	.word	index@(_Z3bfsPK7__graphPii)
        /*005c*/ 	.word	0x00000000


	//----- nvinfo : EIATTR_MIN_STACK_SIZE
	.align		4
.L_18:
        /*0060*/ 	.byte	0x04, 0x12
        /*0062*/ 	.short	(.L_20 - .L_19)
	.align		4
.L_19:
        /*0064*/ 	.word	index@(_Z3bfsPK7__graphPii)
        /*0068*/ 	.word	0x00000000


	//----- nvinfo : EIATTR_MIN_STACK_SIZE
	.align		4
.L_20:
        /*006c*/ 	.byte	0x04, 0x12
        /*006e*/ 	.short	(.L_22 - .L_21)
	.align		4
.L_21:
        /*0070*/ 	.word	index@(_Z4initPiii)
        /*0074*/ 	.word	0x00000000


	//----- nvinfo : EIATTR_MIN_STACK_SIZE
	.align		4
.L_22:
        /*0078*/ 	.byte	0x04, 0x12
        /*007a*/ 	.short	(.L_24 - .L_23)
	.align		4
.L_23:
        /*007c*/ 	.word	index@(_Z11temp_kernelP7__graph)
        /*0080*/ 	.word	0x00000008


	//----- nvinfo : EIATTR_MIN_STACK_SIZE
	.align		4
.L_24:
        /*0084*/ 	.byte	0x04, 0x12
        /*0086*/ 	.short	(.L_26 - .L_25)
	.align		4
.L_25:
        /*0088*/ 	.word	index@(_Z5resetv)
        /*008c*/ 	.word	0x00000000
.L_26:


//--------------------- .nv.compat                --------------------------
	.section	.nv.compat,"",@"SHT_CUDA_COMPAT_INFO"
	.align	4
        /*0000*/ 	.byte	0x02, 0x09, 0x00, 0x00, 0x02, 0x02, 0x01, 0x00, 0x02, 0x05, 0x05, 0x00, 0x03, 0x07, 0x01, 0x01
        /*0010*/ 	.byte	0x02, 0x03, 0x00, 0x00, 0x02, 0x06, 0x01, 0x00, 0x04, 0x0b, 0x08, 0x00, 0x09, 0x00, 0x00, 0x00
        /*0020*/ 	.byte	0x00, 0x00, 0x00, 0x00


//--------------------- .nv.info._Z3bfsPK7__graphPii --------------------------
	.section	.nv.info._Z3bfsPK7__graphPii,"",@"SHT_CUDA_INFO"
	.sectionflags	@""
	.align	4


	//----- nvinfo : EIATTR_CUDA_API_VERSION
	.align		4
        /*0000*/ 	.byte	0x04, 0x37
        /*0002*/ 	.short	(.L_28 - .L_27)
.L_27:
        /*0004*/ 	.word	0x00000082


	//----- nvinfo : EIATTR_KPARAM_INFO
	.align		4
.L_28:
        /*0008*/ 	.byte	0x04, 0x17
        /*000a*/ 	.short	(.L_30 - .L_29)
.L_29:
        /*000c*/ 	.word	0x00000000
        /*0010*/ 	.short	0x0002
        /*0012*/ 	.short	0x0010
        /*0014*/ 	.byte	0x00, 0xf0, 0x11, 0x00


	//----- nvinfo : EIATTR_KPARAM_INFO
	.align		4
.L_30:
        /*0018*/ 	.byte	0x04, 0x17
        /*001a*/ 	.short	(.L_32 - .L_31)
.L_31:
        /*001c*/ 	.word	0x00000000
        /*0020*/ 	.short	0x0001
        /*0022*/ 	.short	0x0008
        /*0024*/ 	.byte	0x00, 0xf5, 0x21, 0x00


	//----- nvinfo : EIATTR_KPARAM_INFO
	.align		4
.L_32:
        /*0028*/ 	.byte	0x04, 0x17
        /*002a*/ 	.short	(.L_34 - .L_33)
.L_33:
        /*002c*/ 	.word	0x00000000
        /*0030*/ 	.short	0x0000
        /*0032*/ 	.short	0x0000
        /*0034*/ 	.byte	0x00, 0xf5, 0x21, 0x00


	//----- nvinfo : EIATTR_SPARSE_MMA_MASK
	.align		4
.L_34:
        /*0038*/ 	.byte	0x03, 0x50
        /*003a*/ 	.short	0x0000


	//----- nvinfo : EIATTR_MAXREG_COUNT
	.align		4
        /*003c*/ 	.byte	0x03, 0x1b
        /*003e*/ 	.short	0x00ff


	//----- nvinfo : EIATTR_MERCURY_ISA_VERSION
	.align		4
        /*0040*/ 	.byte	0x03, 0x5f
        /*0042*/ 	.short	0x0101


	//----- nvinfo : EIATTR_VRC_CTA_INIT_COUNT
	.align		4
        /*0044*/ 	.byte	0x02, 0x4a
	.zero		1
	.zero		1


	//----- nvinfo : EIATTR_EXIT_INSTR_OFFSETS
	.align		4
        /*0048*/ 	.byte	0x04, 0x1c
        /*004a*/ 	.short	(.L_36 - .L_35)


	//   ....[0]....
.L_35:
        /*004c*/ 	.word	0x00000090


	//   ....[1]....
        /*0050*/ 	.word	0x000000f0


	//   ....[2]....
        /*0054*/ 	.word	0x00000180


	//   ....[3]....
        /*0058*/ 	.word	0x000002b0


	//----- nvinfo : EIATTR_CRS_STACK_SIZE
	.align		4
.L_36:
        /*005c*/ 	.byte	0x04, 0x1e
        /*005e*/ 	.short	(.L_38 - .L_37)
.L_37:
        /*0060*/ 	.word	0x00000000


	//----- nvinfo : EIATTR_CBANK_PARAM_SIZE
	.align		4
.L_38:
        /*0064*/ 	.byte	0x03, 0x19
        /*0066*/ 	.short	0x0014


	//----- nvinfo : EIATTR_PARAM_CBANK
	.align		4
        /*0068*/ 	.byte	0x04, 0x0a
        /*006a*/ 	.short	(.L_40 - .L_39)
	.align		4
.L_39:
        /*006c*/ 	.word	index@(.nv.constant0._Z3bfsPK7__graphPii)
        /*0070*/ 	.short	0x0380
        /*0072*/ 	.short	0x0014


	//----- nvinfo : EIATTR_SW_WAR
	.align		4
.L_40:
        /*0074*/ 	.byte	0x04, 0x36
        /*0076*/ 	.short	(.L_42 - .L_41)
.L_41:
        /*0078*/ 	.word	0x00000008
.L_42:


//--------------------- .nv.info._Z4initPiii      --------------------------
	.section	.nv.info._Z4initPiii,"",@"SHT_CUDA_INFO"
	.sectionflags	@""
	.align	4


	//----- nvinfo : EIATTR_CUDA_API_VERSION
	.align		4
        /*0000*/ 	.byte	0x04, 0x37
        /*0002*/ 	.short	(.L_44 - .L_43)
.L_43:
        /*0004*/ 	.word	0x00000082


	//----- nvinfo : EIATTR_KPARAM_INFO
	.align		4
.L_44:
        /*0008*/ 	.byte	0x04, 0x17
        /*000a*/ 	.short	(.L_46 - .L_45)
.L_45:
        /*000c*/ 	.word	0x00000000
        /*0010*/ 	.short	0x0002
        /*0012*/ 	.short	0x000c
        /*0014*/ 	.byte	0x00, 0xf0, 0x11, 0x00


	//----- nvinfo : EIATTR_KPARAM_INFO
	.align		4
.L_46:
        /*0018*/ 	.byte	0x04, 0x17
        /*001a*/ 	.short	(.L_48 - .L_47)
.L_47:
        /*001c*/ 	.word	0x00000000
        /*0020*/ 	.short	0x0001
        /*0022*/ 	.short	0x0008
        /*0024*/ 	.byte	0x00, 0xf0, 0x11, 0x00


	//----- nvinfo : EIATTR_KPARAM_INFO
	.align		4
.L_48:
        /*0028*/ 	.byte	0x04, 0x17
        /*002a*/ 	.short	(.L_50 - .L_49)
.L_49:
        /*002c*/ 	.word	0x00000000
        /*0030*/ 	.short	0x0000
        /*0032*/ 	.short	0x0000
        /*0034*/ 	.byte	0x00, 0xf5, 0x21, 0x00


	//----- nvinfo : EIATTR_SPARSE_MMA_MASK
	.align		4
.L_50:
        /*0038*/ 	.byte	0x03, 0x50
        /*003a*/ 	.short	0x0000


	//----- nvinfo : EIATTR_MAXREG_COUNT
	.align		4
        /*003c*/ 	.byte	0x03, 0x1b
        /*003e*/ 	.short	0x00ff


	//----- nvinfo : EIATTR_MERCURY_ISA_VERSION
	.align		4
        /*0040*/ 	.byte	0x03, 0x5f
        /*0042*/ 	.short	0x0101


	//----- nvinfo : EIATTR_VRC_CTA_INIT_COUNT
	.align		4
        /*0044*/ 	.byte	0x02, 0x4a
	.zero		1
	.zero		1


	//----- nvinfo : EIATTR_EXIT_INSTR_OFFSETS
	.align		4
        /*0048*/ 	.byte	0x04, 0x1c
        /*004a*/ 	.short	(.L_52 - .L_51)


	//   ....[0]....
.L_51:
        /*004c*/ 	.word	0x000000b0


	//   ....[1]....
        /*0050*/ 	.word	0x000000e0


	//   ....[2]....
        /*0054*/ 	.word	0x00000130


	//----- nvinfo : EIATTR_CBANK_PARAM_SIZE
	.align		4
.L_52:
        /*0058*/ 	.byte	0x03, 0x19
        /*005a*/ 	.short	0x0010


	//----- nvinfo : EIATTR_PARAM_CBANK
	.align		4
        /*005c*/ 	.byte	0x04, 0x0a
        /*005e*/ 	.short	(.L_54 - .L_53)
	.align		4
.L_53:
        /*0060*/ 	.word	index@(.nv.constant0._Z4initPiii)
        /*0064*/ 	.short	0x0380
        /*0066*/ 	.short	0x0010


	//----- nvinfo : EIATTR_SW_WAR
	.align		4
.L_54:
        /*0068*/ 	.byte	0x04, 0x36
        /*006a*/ 	.short	(.L_56 - .L_55)
.L_55:
        /*006c*/ 	.word	0x00000008
.L_56:


//--------------------- .nv.info._Z11temp_kernelP7__graph --------------------------
	.section	.nv.info._Z11temp_kernelP7__graph,"",@"SHT_CUDA_INFO"
	.sectionflags	@""
	.align	4


	//----- nvinfo : EIATTR_CUDA_API_VERSION
	.align		4
        /*0000*/ 	.byte	0x04, 0x37
        /*0002*/ 	.short	(.L_58 - .L_57)
.L_57:
        /*0004*/ 	.word	0x00000082


	//----- nvinfo : EIATTR_KPARAM_INFO
	.align		4
.L_58:
        /*0008*/ 	.byte	0x04, 0x17
        /*000a*/ 	.short	(.L_60 - .L_59)
.L_59:
        /*000c*/ 	.word	0x00000000
        /*0010*/ 	.short	0x0000
        /*0012*/ 	.short	0x0000
        /*0014*/ 	.byte	0x00, 0xf5, 0x21, 0x00


	//----- nvinfo : EIATTR_SPARSE_MMA_MASK
	.align		4
.L_60:
        /*0018*/ 	.byte	0x03, 0x50
        /*001a*/ 	.short	0x0000


	//----- nvinfo : EIATTR_MAXREG_COUNT
	.align		4
        /*001c*/ 	.byte	0x03, 0x1b
        /*001e*/ 	.short	0x00ff


	//----- nvinfo : EIATTR_EXTERNS
	.align		4
        /*0020*/ 	.byte	0x04, 0x0f
        /*0022*/ 	.short	(.L_62 - .L_61)


	//   ....[0]....
	.align		4
.L_61:
        /*0024*/ 	.word	index@(vprintf)


	//----- nvinfo : EIATTR_MERCURY_ISA_VERSION
	.align		4
.L_62:
        /*0028*/ 	.byte	0x03, 0x5f
        /*002a*/ 	.short	0x0101


	//----- nvinfo : EIATTR_VRC_CTA_INIT_COUNT
	.align		4
        /*002c*/ 	.byte	0x02, 0x4a
	.zero		1
	.zero		1


	//----- nvinfo : EIATTR_SYSCALL_OFFSETS
	.align		4
        /*0030*/ 	.byte	0x04, 0x46
        /*0032*/ 	.short	(.L_64 - .L_63)


	//   ....[0]....
.L_63:
        /*0034*/ 	.word	0x00000240


	//   ....[1]....
        /*0038*/ 	.word	0x00000350


	//----- nvinfo : EIATTR_EXIT_INSTR_OFFSETS
	.align		4
.L_64:
        /*003c*/ 	.byte	0x04, 0x1c
        /*003e*/ 	.short	(.L_66 - .L_65)


	//   ....[0]....
.L_65:
        /*0040*/ 	.word	0x000000c0


	//   ....[1]....
        /*0044*/ 	.word	0x00000360


	//----- nvinfo : EIATTR_CRS_STACK_SIZE
	.align		4
.L_66:
        /*0048*/ 	.byte	0x04, 0x1e
        /*004a*/ 	.short	(.L_68 - .L_67)
.L_67:
        /*004c*/ 	.word	0x00000000


	//----- nvinfo : EIATTR_CBANK_PARAM_SIZE
	.align		4
.L_68:
        /*0050*/ 	.byte	0x03, 0x19
        /*0052*/ 	.short	0x0008


	//----- nvinfo : EIATTR_PARAM_CBANK
	.align		4
        /*0054*/ 	.byte	0x04, 0x0a
        /*0056*/ 	.short	(.L_70 - .L_69)
	.align		4
.L_69:
        /*0058*/ 	.word	index@(.nv.constant0._Z11temp_kernelP7__graph)
        /*005c*/ 	.short	0x0380
        /*005e*/ 	.short	0x0008


	//----- nvinfo : EIATTR_SW_WAR
	.align		4
.L_70:
        /*0060*/ 	.byte	0x04, 0x36
        /*0062*/ 	.short	(.L_72 - .L_71)
.L_71:
        /*0064*/ 	.word	0x00000008
.L_72:


//--------------------- .nv.info._Z5resetv        --------------------------
	.section	.nv.info._Z5resetv,"",@"SHT_CUDA_INFO"
	.sectionflags	@""
	.align	4


	//----- nvinfo : EIATTR_CUDA_API_VERSION
	.align		4
        /*0000*/ 	.byte	0x04, 0x37
        /*0002*/ 	.short	(.L_74 - .L_73)
.L_73:
        /*0004*/ 	.word	0x00000082


	//----- nvinfo : EIATTR_SPARSE_MMA_MASK
	.align		4
.L_74:
        /*0008*/ 	.byte	0x03, 0x50
        /*000a*/ 	.short	0x0000


	//----- nvinfo : EIATTR_MAXREG_COUNT
	.align		4
        /*000c*/ 	.byte	0x03, 0x1b
        /*000e*/ 	.short	0x00ff


	//----- nvinfo : EIATTR_MERCURY_ISA_VERSION
	.align		4
        /*0010*/ 	.byte	0x03, 0x5f
        /*0012*/ 	.short	0x0101


	//----- nvinfo : EIATTR_VRC_CTA_INIT_COUNT
	.align		4
        /*0014*/ 	.byte	0x02, 0x4a
	.zero		1
	.zero		1


	//----- nvinfo : EIATTR_EXIT_INSTR_OFFSETS
	.align		4
        /*0018*/ 	.byte	0x04, 0x1c
        /*001a*/ 	.short	(.L_76 - .L_75)


	//   ....[0]....
.L_75:
        /*001c*/ 	.word	0x00000040


	//----- nvinfo : EIATTR_SW_WAR
	.align		4
.L_76:
        /*0020*/ 	.byte	0x04, 0x36
        /*0022*/ 	.short	(.L_78 - .L_77)
.L_77:
        /*0024*/ 	.word	0x00000008
.L_78:


//--------------------- .nv.callgraph             --------------------------
	.section	.nv.callgraph,"",@"SHT_CUDA_CALLGRAPH"
	.align	4
	.sectionentsize	8
	.align		4
        /*0000*/ 	.word	0x00000000
	.align		4
        /*0004*/ 	.word	0xffffffff
	.align		4
        /*0008*/ 	.word	index@(_Z11temp_kernelP7__graph)
	.align		4
        /*000c*/ 	.word	index@(vprintf)
	.align		4
        /*0010*/ 	.word	0x00000000
	.align		4
        /*0014*/ 	.word	0xfffffffe
	.align		4
        /*0018*/ 	.word	0x00000000
	.align		4
        /*001c*/ 	.word	0xfffffffd
	.align		4
        /*0020*/ 	.word	0x00000000
	.align		4
        /*0024*/ 	.word	0xfffffffc


//--------------------- .nv.constant4             --------------------------
	.section	.nv.constant4,"a",@progbits
	.align	8
	.align		8
.nv.constant4:
        /*0000*/ 	.dword	d_over
	.align		8
        /*0008*/ 	.dword	$str
	.align		8
        /*0010*/ 	.dword	$str$1
	.align		8
        /*0018*/ 	.dword	vprintf


//--------------------- .text._Z3bfsPK7__graphPii --------------------------
	.section	.text._Z3bfsPK7__graphPii,"ax",@progbits
	.align	128
        .global         _Z3bfsPK7__graphPii
        .type           _Z3bfsPK7__graphPii,@function
        .size           _Z3bfsPK7__graphPii,(.L_x_10 - _Z3bfsPK7__graphPii)
        .other          _Z3bfsPK7__graphPii,@"STO_CUDA_ENTRY STV_DEFAULT"
_Z3bfsPK7__graphPii:
.text._Z3bfsPK7__graphPii:
[----:B------:R-:W-:Y:S08]  /*0000*/  LDC R1, c[0x0][0x37c] ;  /* 0x0000df00ff017b82 */ /* 0x000ff00000000800 */
[----:B------:R-:W0:Y:S01]  /*0010*/  LDC.64 R2, c[0x0][0x380] ;  /* 0x0000e000ff027b82 */ /* 0x000e220000000a00 */
[----:B------:R-:W0:Y:S02]  /*0020*/  LDCU.64 UR4, c[0x0][0x358] ;  /* 0x00006b00ff0477ac */ /* 0x000e240008000a00 */
[----:B0-----:R-:W2:Y:S01]  /*0030*/  LDG.E R5, desc[UR4][R2.64] ;  /* 0x0000000402057981 */ /* 0x001ea2000c1e1900 */
[----:B------:R-:W0:Y:S01]  /*0040*/  LDCU UR6, c[0x0][0x360] ;  /* 0x00006c00ff0677ac */ /* 0x000e220008000800 */
[----:B------:R-:W0:Y:S01]  /*0050*/  S2R R0, SR_CTAID.X ;  /* 0x0000000000007919 */ /* 0x000e220000002500 */
[----:B------:R-:W0:Y:S02]  /*0060*/  S2R R7, SR_TID.X ;  /* 0x0000000000077919 */ /* 0x000e240000002100 */
[----:B0-----:R-:W-:-:S05]  /*0070*/  IMAD R0, R0, UR6, R7 ;  /* 0x0000000600007c24 */ /* 0x001fca000f8e0207 */
[----:B--2---:R-:W-:-:S13]  /*0080*/  ISETP.GE.AND P0, PT, R0, R5, PT ;  /* 0x000000050000720c */ /* 0x004fda0003f06270 */
[----:B------:R-:W-:Y:S05]  /*0090*/  @P0 EXIT ;  /* 0x000000000000094d */ /* 0x000fea0003800000 */
[----:B------:R-:W0:Y:S08]  /*00a0*/  LDC.64 R4, c[0x0][0x388] ;  /* 0x0000e200ff047b82 */ /* 0x000e300000000a00 */
[----:B------:R-:W1:Y:S01]  /*00b0*/  LDC R7, c[0x0][0x390] ;  /* 0x0000e400ff077b82 */ /* 0x000e620000000800 */
[----:B0-----:R-:W-:-:S06]  /*00c0*/  IMAD.WIDE R4, R0, 0x4, R4 ;  /* 0x0000000400047825 */ /* 0x001fcc00078e0204 */
[----:B------:R-:W1:Y:S02]  /*00d0*/  LDG.E R4, desc[UR4][R4.64] ;  /* 0x0000000404047981 */ /* 0x000e64000c1e1900 */
[----:B-1----:R-:W-:-:S13]  /*00e0*/  ISETP.NE.AND P0, PT, R4, R7, PT ;  /* 0x000000070400720c */ /* 0x002fda0003f05270 */
[----:B------:R-:W-:Y:S05]  /*00f0*/  @P0 EXIT ;  /* 0x000000000000094d */ /* 0x000fea0003800000 */
[----:B------:R-:W2:Y:S01]  /*0100*/  LDG.E.64 R4, desc[UR4][R2.64+0x8] ;  /* 0x0000080402047981 */ /* 0x000ea2000c1e1b00 */
[----:B------:R-:W-:-:S13]  /*0110*/  ISETP.NE.AND P0, PT, R0, RZ, PT ;  /* 0x000000ff0000720c */ /* 0x000fda0003f05270 */
[----:B------:R-:W-:Y:S01]  /*0120*/  @!P0 MOV R6, RZ ;  /* 0x000000ff00068202 */ /* 0x000fe20000000f00 */
[----:B--2---:R-:W-:-:S04]  /*0130*/  IMAD.WIDE R10, R0, 0x4, R4 ;  /* 0x00000004000a7825 */ /* 0x004fc800078e0204 */
[----:B------:R-:W-:Y:S02]  /*0140*/  @P0 IMAD.WIDE R8, R0, 0x4, R4 ;  /* 0x0000000400080825 */ /* 0x000fe400078e0204 */
[----:B------:R-:W2:Y:S04]  /*0150*/  LDG.E R11, desc[UR4][R10.64] ;  /* 0x000000040a0b7981 */ /* 0x000ea8000c1e1900 */
[----:B------:R-:W2:Y:S02]  /*0160*/  @P0 LDG.E R6, desc[UR4][R8.64+-0x4] ;  /* 0xfffffc0408060981 */ /* 0x000ea4000c1e1900 */
[----:B--2---:R-:W-:-:S13]  /*0170*/  ISETP.GE.AND P0, PT, R6, R11, PT ;  /* 0x0000000b0600720c */ /* 0x004fda0003f06270 */
[----:B------:R-:W-:Y:S05]  /*0180*/  @P0 EXIT ;  /* 0x000000000000094d */ /* 0x000fea0003800000 */
[----:B------:R-:W-:-:S07]  /*0190*/  IADD3 R7, PT, PT, R7, 0x1, RZ ;  /* 0x0000000107077810 */ /* 0x000fce0007ffe0ff */
.L_x_0:
[----:B------:R-:W2:Y:S01]  /*01a0*/  LDG.E.64 R8, desc[UR4][R2.64+0x10] ;  /* 0x0000100402087981 */ /* 0x000ea2000c1e1b00 */
[----:B------:R-:W0:Y:S01]  /*01b0*/  LDC.64 R12, c[0x0][0x388] ;  /* 0x0000e200ff0c7b82 */ /* 0x000e220000000a00 */
[----:B--2---:R-:W-:-:S06]  /*01c0*/  IMAD.WIDE R8, R6, 0x4, R8 ;  /* 0x0000000406087825 */ /* 0x004fcc00078e0208 */
[----:B------:R-:W0:Y:S02]  /*01d0*/  LDG.E R9, desc[UR4][R8.64] ;  /* 0x0000000408097981 */ /* 0x000e24000c1e1900 */
[----:B0-----:R-:W-:-:S05]  /*01e0*/  IMAD.WIDE R12, R9, 0x4, R12 ;  /* 0x00000004090c7825 */ /* 0x001fca00078e020c */
[----:B------:R-:W2:Y:S01]  /*01f0*/  LDG.E R10, desc[UR4][R12.64] ;  /* 0x000000040c0a7981 */ /* 0x000ea2000c1e1900 */
[----:B------:R-:W-:Y:S01]  /*0200*/  HFMA2 R14, -RZ, RZ, 0, 5.9604644775390625e-08 ;  /* 0x00000001ff0e7431 */ /* 0x000fe200000001ff */
[----:B--2---:R-:W-:-:S13]  /*0210*/  ISETP.NE.AND P0, PT, R10, -0x1, PT ;  /* 0xffffffff0a00780c */ /* 0x004fda0003f05270 */
[----:B------:R-:W0:Y:S01]  /*0220*/  @!P0 LDC.64 R10, c[0x4][RZ] ;  /* 0x01000000ff0a8b82 */ /* 0x000e220000000a00 */
[----:B------:R1:W-:Y:S04]  /*0230*/  @!P0 STG.E desc[UR4][R12.64], R7 ;  /* 0x000000070c008986 */ /* 0x0003e8000c101904 */
[----:B0-----:R1:W-:Y:S04]  /*0240*/  @!P0 STG.E.U8 desc[UR4][R10.64], R14 ;  /* 0x0000000e0a008986 */ /* 0x0013e8000c101104 */
[----:B------:R-:W2:Y:S02]  /*0250*/  @!P0 LDG.E.64 R4, desc[UR4][R2.64+0x8] ;  /* 0x0000080402048981 */ /* 0x000ea4000c1e1b00 */
[----:B--2---:R-:W-:-:S06]  /*0260*/  IMAD.WIDE R8, R0, 0x4, R4 ;  /* 0x0000000400087825 */ /* 0x004fcc00078e0204 */
[----:B------:R-:W2:Y:S01]  /*0270*/  LDG.E R9, desc[UR4][R8.64] ;  /* 0x0000000408097981 */ /* 0x000ea2000c1e1900 */
[----:B------:R-:W-:-:S04]  /*0280*/  IADD3 R6, PT, PT, R6, 0x1, RZ ;  /* 0x0000000106067810 */ /* 0x000fc80007ffe0ff */
[----:B--2---:R-:W-:-:S13]  /*0290*/  ISETP.GE.AND P0, PT, R6, R9, PT ;  /* 0x000000090600720c */ /* 0x004fda0003f06270 */
[----:B-1----:R-:W-:Y:S05]  /*02a0*/  @!P0 BRA `(.L_x_0) ;  /* 0xfffffffc00bc8947 */ /* 0x002fea000383ffff */
[----:B------:R-:W-:Y:S05]  /*02b0*/  EXIT ;  /* 0x000000000000794d */ /* 0x000fea0003800000 */
.L_x_1:
[----:B------:R-:W-:-:S00]  /*02c0*/  BRA `(.L_x_1) ;  /* 0xfffffffc00fc7947 */ /* 0x000fc0000383ffff */
[----:B------:R-:W-:-:S00]  /*02d0*/  NOP ;  /* 0x0000000000007918 */ /* 0x000fc00000000000 */
        /* <DEDUP_REMOVED lines=10> */
.L_x_10:


//--------------------- .text._Z4initPiii         --------------------------
	.section	.text._Z4initPiii,"ax",@progbits
	.align	128
        .global         _Z4initPiii
        .type           _Z4initPiii,@function
        .size           _Z4initPiii,(.L_x_11 - _Z4initPiii)
        .other          _Z4initPiii,@"STO_CUDA_ENTRY STV_DEFAULT"
_Z4initPiii:
.text._Z4initPiii:
[----:B------:R-:W-:Y:S01]  /*0000*/  LDC R1, c[0x0][0x37c] ;  /* 0x0000df00ff017b82 */ /* 0x000fe20000000800 */
[----:B------:R-:W0:Y:S07]  /*0010*/  S2R R5, SR_CTAID.X ;  /* 0x0000000000057919 */ /* 0x000e2e0000002500 */
[----:B------:R-:W1:Y:S01]  /*0020*/  LDC R4, c[0x0][0x388] ;  /* 0x0000e200ff047b82 */ /* 0x000e620000000800 */
[----:B------:R-:W0:Y:S01]  /*0030*/  LDCU UR4, c[0x0][0x360] ;  /* 0x00006c00ff0477ac */ /* 0x000e220008000800 */
[----:B------:R-:W0:Y:S02]  /*0040*/  S2R R0, SR_TID.X ;  /* 0x0000000000007919 */ /* 0x000e240000002100 */
[----:B0-----:R-:W-:Y:S01]  /*0050*/  IMAD R5, R5, UR4, R0 ;  /* 0x0000000405057c24 */ /* 0x001fe2000f8e0200 */
[----:B------:R-:W0:Y:S04]  /*0060*/  LDCU.64 UR4, c[0x0][0x358] ;  /* 0x00006b00ff0477ac */ /* 0x000e280008000a00 */
[----:B-1----:R-:W-:-:S13]  /*0070*/  ISETP.NE.AND P0, PT, R5, R4, PT ;  /* 0x000000040500720c */ /* 0x002fda0003f05270 */
[----:B------:R-:W1:Y:S02]  /*0080*/  @!P0 LDC.64 R2, c[0x0][0x380] ;  /* 0x0000e000ff028b82 */ /* 0x000e640000000a00 */
[----:B-1----:R-:W-:-:S05]  /*0090*/  @!P0 IMAD.WIDE R2, R4, 0x4, R2 ;  /* 0x0000000404028825 */ /* 0x002fca00078e0202 */
[----:B0-----:R0:W-:Y:S01]  /*00a0*/  @!P0 STG.E desc[UR4][R2.64], RZ ;  /* 0x000000ff02008986 */ /* 0x0011e2000c101904 */
[----:B------:R-:W-:Y:S05]  /*00b0*/  @!P0 EXIT ;  /* 0x000000000000894d */ /* 0x000fea0003800000 */
[----:B------:R-:W1:Y:S02]  /*00c0*/  LDCU UR6, c[0x0][0x38c] ;  /* 0x00007180ff0677ac */ /* 0x000e640008000800 */
[----:B-1----:R-:W-:-:S13]  /*00d0*/  ISETP.GE.AND P0, PT, R5, UR6, PT ;  /* 0x0000000605007c0c */ /* 0x002fda000bf06270 */
[----:B------:R-:W-:Y:S05]  /*00e0*/  @P0 EXIT ;  /* 0x000000000000094d */ /* 0x000fea0003800000 */
[----:B0-----:R-:W0:Y:S01]  /*00f0*/  LDC.64 R2, c[0x0][0x380] ;  /* 0x0000e000ff027b82 */ /* 0x001e220000000a00 */
[----:B------:R-:W-:Y:S01]  /*0100*/  MOV R7, 0xffffffff ;  /* 0xffffffff00077802 */ /* 0x000fe20000000f00 */
[----:B0-----:R-:W-:-:S05]  /*0110*/  IMAD.WIDE R2, R5, 0x4, R2 ;  /* 0x0000000405027825 */ /* 0x001fca00078e0202 */
[----:B------:R-:W-:Y:S01]  /*0120*/  STG.E desc[UR4][R2.64], R7 ;  /* 0x0000000702007986 */ /* 0x000fe2000c101904 */
[----:B------:R-:W-:Y:S05]  /*0130*/  EXIT ;  /* 0x000000000000794d */ /* 0x000fea0003800000 */
.L_x_2:
        /* <DEDUP_REMOVED lines=12> */
.L_x_11:


//--------------------- .text._Z11temp_kernelP7__graph --------------------------
	.section	.text._Z11temp_kernelP7__graph,"ax",@progbits
	.align	128
        .global         _Z11temp_kernelP7__graph
        .type           _Z11temp_kernelP7__graph,@function
        .size           _Z11temp_kernelP7__graph,(.L_x_12 - _Z11temp_kernelP7__graph)
        .other          _Z11temp_kernelP7__graph,@"STO_CUDA_ENTRY STV_DEFAULT"
_Z11temp_kernelP7__graph:
.text._Z11temp_kernelP7__graph:
[----:B------:R-:W0:Y:S01]  /*0000*/  LDC R1, c[0x0][0x37c] ;  /* 0x0000df00ff017b82 */ /* 0x000e220000000800 */
[----:B------:R-:W1:Y:S07]  /*0010*/  S2R R0, SR_TID.X ;  /* 0x0000000000007919 */ /* 0x000e6e0000002100 */
[----:B------:R-:W2:Y:S01]  /*0020*/  S2UR UR5, SR_CTAID.X ;  /* 0x00000000000579c3 */ /* 0x000ea20000002500 */
[----:B------:R-:W3:Y:S01]  /*0030*/  LDCU UR7, c[0x0][0x2fc] ;  /* 0x00005f80ff0777ac */ /* 0x000ee20008000800 */
[----:B0-----:R-:W-:Y:S01]  /*0040*/  VIADD R1, R1, 0xfffffff8 ;  /* 0xfffffff801017836 */ /* 0x001fe20000000000 */
[----:B------:R-:W2:Y:S01]  /*0050*/  LDCU UR4, c[0x0][0x360] ;  /* 0x00006c00ff0477ac */ /* 0x000ea20008000800 */
[----:B------:R-:W0:Y:S01]  /*0060*/  LDCU UR6, c[0x0][0x2f8] ;  /* 0x00005f00ff0677ac */ /* 0x000e220008000800 */
[----:B--2---:R-:W-:-:S02]  /*0070*/  UIMAD UR4, UR4, UR5, URZ ;  /* 0x00000005040472a4 */ /* 0x004fc4000f8e02ff */
[----:B0-----:R-:W-:Y:S01]  /*0080*/  IADD3 R2, P1, PT, R1, UR6, RZ ;  /* 0x0000000601027c10 */ /* 0x001fe2000ff3e0ff */
[----:B-1----:R-:W-:-:S03]  /*0090*/  IMAD.MOV R0, RZ, RZ, -R0 ;  /* 0x000000ffff007224 */ /* 0x002fc600078e0a00 */
[----:B---3--:R-:W-:Y:S02]  /*00a0*/  IADD3.X R16, PT, PT, RZ, UR7, RZ, P1, !PT ;  /* 0x00000007ff107c10 */ /* 0x008fe40008ffe4ff */
[----:B------:R-:W-:-:S13]  /*00b0*/  ISETP.NE.AND P0, PT, R0, UR4, PT ;  /* 0x0000000400007c0c */ /* 0x000fda000bf05270 */
[----:B------:R-:W-:Y:S05]  /*00c0*/  @P0 EXIT ;  /* 0x000000000000094d */ /* 0x000fea0003800000 */
[----:B------:R-:W0:Y:S01]  /*00d0*/  LDC.64 R6, c[0x0][0x380] ;  /* 0x0000e000ff067b82 */ /* 0x000e220000000a00 */
[----:B------:R-:W0:Y:S02]  /*00e0*/  LDCU.64 UR36, c[0x0][0x358] ;  /* 0x00006b00ff2477ac */ /* 0x000e240008000a00 */
[----:B0-----:R-:W2:Y:S04]  /*00f0*/  LDG.E R3, desc[UR36][R6.64] ;  /* 0x0000002406037981 */ /* 0x001ea8000c1e1900 */
[----:B------:R-:W2:Y:S02]  /*0100*/  LDG.E.64 R4, desc[UR36][R6.64+0x8] ;  /* 0x0000082406047981 */ /* 0x000ea4000c1e1b00 */
[----:B--2---:R-:W-:-:S06]  /*0110*/  IMAD.WIDE R4, R3, 0x4, R4 ;  /* 0x0000000403047825 */ /* 0x004fcc00078e0204 */
[----:B------:R-:W2:Y:S01]  /*0120*/  LD.E R4, desc[UR36][R4.64+-0x4] ;  /* 0xfffffc2404047980 */ /* 0x000ea2000c101900 */
[----:B------:R-:W-:Y:S01]  /*0130*/  BSSY.RECONVERGENT B6, `(.L_x_3) ;  /* 0x000001a000067945 */ /* 0x000fe20003800200 */
[----:B--2---:R-:W-:-:S13]  /*0140*/  ISETP.GE.AND P0, PT, R4, 0x1, PT ;  /* 0x000000010400780c */ /* 0x004fda0003f06270 */
[----:B------:R-:W-:Y:S05]  /*0150*/  @!P0 BRA `(.L_x_4) ;  /* 0x00000000005c8947 */ /* 0x000fea0003800000 */
[----:B------:R-:W-:-:S07]  /*0160*/  IMAD.MOV.U32 R17, RZ, RZ, RZ ;  /* 0x000000ffff117224 */ /* 0x000fce00078e00ff */
.L_x_6:
[----:B------:R-:W0:Y:S01]  /*0170*/  LDC.64 R12, c[0x0][0x380] ;  /* 0x0000e000ff0c7b82 */ /* 0x000e220000000a00 */
[----:B------:R-:W-:Y:S01]  /*0180*/  MOV R0, 0x18 ;  /* 0x0000001800007802 */ /* 0x000fe20000000f00 */
[----:B------:R-:W1:Y:S01]  /*0190*/  LDCU.64 UR4, c[0x4][0x8] ;  /* 0x01000100ff0477ac */ /* 0x000e620008000a00 */
[----:B0-----:R-:W2:Y:S02]  /*01a0*/  LDG.E.64 R8, desc[UR36][R12.64+0x10] ;  /* 0x000010240c087981 */ /* 0x001ea4000c1e1b00 */
[----:B--2---:R-:W-:-:S06]  /*01b0*/  IMAD.WIDE.U32 R8, R17, 0x4, R8 ;  /* 0x0000000411087825 */ /* 0x004fcc00078e0008 */
[----:B------:R-:W2:Y:S01]  /*01c0*/  LD.E R8, desc[UR36][R8.64] ;  /* 0x0000002408087980 */ /* 0x000ea2000c101900 */
[----:B------:R0:W3:Y:S01]  /*01d0*/  LDC.64 R10, c[0x4][R0] ;  /* 0x01000000000a7b82 */ /* 0x0000e20000000a00 */
[----:B-1----:R-:W-:Y:S01]  /*01e0*/  IMAD.U32 R4, RZ, RZ, UR4 ;  /* 0x00000004ff047e24 */ /* 0x002fe2000f8e00ff */
[----:B------:R-:W-:Y:S01]  /*01f0*/  MOV R5, UR5 ;  /* 0x0000000500057c02 */ /* 0x000fe20008000f00 */
[----:B------:R-:W-:Y:S02]  /*0200*/  IMAD.MOV.U32 R6, RZ, RZ, R2 ;  /* 0x000000ffff067224 */ /* 0x000fe400078e0002 */
[----:B------:R-:W-:Y:S01]  /*0210*/  IMAD.MOV.U32 R7, RZ, RZ, R16 ;  /* 0x000000ffff077224 */ /* 0x000fe200078e0010 */
[----:B--23--:R0:W-:Y:S06]  /*0220*/  STL [R1], R8 ;  /* 0x0000000801007387 */ /* 0x00c1ec0000100800 */
[----:B------:R-:W-:-:S07]  /*0230*/  LEPC R20, `(.L_x_5) ;  /* 0x000000001014794e */ /* 0x000fce0000000000 */
[----:B0-----:R-:W-:Y:S05]  /*0240*/  CALL.ABS.NOINC R10 ;  /* 0x000000000a007343 */ /* 0x001fea0003c00000 */
.L_x_5:
[----:B------:R-:W0:Y:S02]  /*0250*/  LDC.64 R6, c[0x0][0x380] ;  /* 0x0000e000ff067b82 */ /* 0x000e240000000a00 */
[----:B0-----:R-:W2:Y:S04]  /*0260*/  LDG.E R3, desc[UR36][R6.64] ;  /* 0x0000002406037981 */ /* 0x001ea8000c1e1900 */
[----:B------:R-:W2:Y:S02]  /*0270*/  LDG.E.64 R4, desc[UR36][R6.64+0x8] ;  /* 0x0000082406047981 */ /* 0x000ea4000c1e1b00 */
[----:B--2---:R-:W-:-:S06]  /*0280*/  IMAD.WIDE R4, R3, 0x4, R4 ;  /* 0x0000000403047825 */ /* 0x004fcc00078e0204 */
[----:B------:R-:W2:Y:S01]  /*0290*/  LD.E R4, desc[UR36][R4.64+-0x4] ;  /* 0xfffffc2404047980 */ /* 0x000ea2000c101900 */
[----:B------:R-:W-:-:S04]  /*02a0*/  IADD3 R17, PT, PT, R17, 0x1, RZ ;  /* 0x0000000111117810 */ /* 0x000fc80007ffe0ff */
[----:B--2---:R-:W-:-:S13]  /*02b0*/  ISETP.GE.AND P0, PT, R17, R4, PT ;  /* 0x000000041100720c */ /* 0x004fda0003f06270 */
[----:B------:R-:W-:Y:S05]  /*02c0*/  @!P0 BRA `(.L_x_6) ;  /* 0xfffffffc00a88947 */ /* 0x000fea000383ffff */
.L_x_4:
[----:B------:R-:W-:Y:S05]  /*02d0*/  BSYNC.RECONVERGENT B6 ;  /* 0x0000000000067941 */ /* 0x000fea0003800200 */
.L_x_3:
[----:B------:R-:W-:Y:S01]  /*02e0*/  MOV R0, 0x18 ;  /* 0x0000001800007802 */ /* 0x000fe20000000f00 */
[----:B------:R-:W0:Y:S01]  /*02f0*/  LDCU.64 UR4, c[0x4][0x10] ;  /* 0x01000200ff0477ac */ /* 0x000e220008000a00 */
[----:B------:R-:W-:Y:S02]  /*0300*/  CS2R R6, SRZ ;  /* 0x0000000000067805 */ /* 0x000fe4000001ff00 */
[----:B------:R1:W2:Y:S01]  /*0310*/  LDC.64 R2, c[0x4][R0] ;  /* 0x0100000000027b82 */ /* 0x0002a20000000a00 */
[----:B0-----:R-:W-:Y:S01]  /*0320*/  IMAD.U32 R4, RZ, RZ, UR4 ;  /* 0x00000004ff047e24 */ /* 0x001fe2000f8e00ff */
[----:B-1----:R-:W-:-:S07]  /*0330*/  MOV R5, UR5 ;  /* 0x0000000500057c02 */ /* 0x002fce0008000f00 */
[----:B------:R-:W-:-:S07]  /*0340*/  LEPC R20, `(.L_x_7) ;  /* 0x000000001014794e */ /* 0x000fce0000000000 */
[----:B--2---:R-:W-:Y:S05]  /*0350*/  CALL.ABS.NOINC R2 ;  /* 0x0000000002007343 */ /* 0x004fea0003c00000 */
.L_x_7:
[----:B------:R-:W-:Y:S05]  /*0360*/  EXIT ;  /* 0x000000000000794d */ /* 0x000fea0003800000 */
.L_x_8:
        /* <DEDUP_REMOVED lines=9> */
.L_x_12:


//--------------------- .text._Z5resetv           --------------------------
	.section	.text._Z5resetv,"ax",@progbits
	.align	128
        .global         _Z5resetv
        .type           _Z5resetv,@function
        .size           _Z5resetv,(.L_x_13 - _Z5resetv)
        .other          _Z5resetv,@"STO_CUDA_ENTRY STV_DEFAULT"
_Z5resetv:
.text._Z5resetv:
[----:B------:R-:W-:Y:S08]  /*0000*/  LDC R1, c[0x0][0x37c] ;  /* 0x0000df00ff017b82 */ /* 0x000ff00000000800 */
[----:B------:R-:W0:Y:S01]  /*0010*/  LDC.64 R2, c[0x4][RZ] ;  /* 0x01000000ff027b82 */ /* 0x000e220000000a00 */
[----:B------:R-:W0:Y:S02]  /*0020*/  LDCU.64 UR4, c[0x0][0x358] ;  /* 0x00006b00ff0477ac */ /* 0x000e240008000a00 */
[----:B0-----:R-:W-:Y:S01]  /*0030*/  STG.E.U8 desc[UR4][R2.64], RZ ;  /* 0x000000ff02007986 */ /* 0x001fe2000c101104 */
[----:B------:R-:W-:Y:S05]  /*0040*/  EXIT ;  /* 0x000000000000794d */ /* 0x000fea0003800000 */
.L_x_9:
        /* <DEDUP_REMOVED lines=11> */
.L_x_13:


//--------------------- .nv.global.init           --------------------------
	.section	.nv.global.init,"aw",@progbits
.nv.global.init:
	.type		$str$1,@object
	.size		$str$1,($str - $str$1)
$str$1:
        /*0000*/ 	.byte	0x0a, 0x00
	.type		$str,@object
	.size		$str,(.L_1 - $str)
$str:
        /*0002*/ 	.byte	0x25, 0x64, 0x20, 0x00
.L_1:


//--------------------- .nv.shared.reserved.0     --------------------------
	.section	.nv.shared.reserved.0,"aw",@nobits
	.weak		__nv_reservedSMEM_offset_0_alias
	.size		__nv_reservedSMEM_offset_0_alias, 0, 64
	.other		__nv_reservedSMEM_offset_0_alias,@"STO_CUDA_RESERVED_SHARED STV_DEFAULT"
__nv_reservedSMEM_offset_0_alias:
	.zero		0
	.zero		64


//--------------------- .nv.global                --------------------------
	.section	.nv.global,"aw",@nobits
.nv.global:
	.type		d_over,@object
	.size		d_over,(.L_0 - d_over)
d_over:
	.zero		1
.L_0:


//--------------------- .nv.constant0._Z3bfsPK7__graphPii --------------------------
	.section	.nv.constant0._Z3bfsPK7__graphPii,"a",@progbits
	.sectionflags	@""
	.align	4
.nv.constant0._Z3bfsPK7__graphPii:
	.zero		916


//--------------------- .nv.constant0._Z4initPiii --------------------------
	.section	.nv.constant0._Z4initPiii,"a",@progbits
	.sectionflags	@""
	.align	4
.nv.constant0._Z4initPiii:
	.zero		912


//--------------------- .nv.constant0._Z11temp_kernelP7__graph --------------------------
	.section	.nv.constant0._Z11temp_kernelP7__graph,"a",@progbits
	.sectionflags	@""
	.align	4
.nv.constant0._Z11temp_kernelP7__graph:
	.zero		904


//--------------------- .nv.constant0._Z5resetv   --------------------------
	.section	.nv.constant0._Z5resetv,"a",@progbits
	.sectionflags	@""
	.align	4
.nv.constant0._Z5resetv:
	.zero		896


//--------------------- SYMBOLS --------------------------

	.type		.nv.reservedSmem.offset0,@object
	.size		.nv.reservedSmem.offset0,0x4
	.type		vprintf,@function
